//
// Generated by NVIDIA NVVM Compiler
//
// Compiler Build ID: CL-36424714
// Cuda compilation tools, release 13.0, V13.0.88
// Based on NVVM 20.0.0
//

.version 9.0
.target sm_100
.address_size 64

	// .globl	sq

.visible .entry sq(
	.param .u64 .ptr .align 1 sq_param_0,
	.param .u64 sq_param_1,
	.param .u64 sq_param_2,
	.param .u64 sq_param_3,
	.param .u64 .ptr .align 1 sq_param_4
)
{
	.reg .b16 	%rs<3>;
	.reg .b32 	%r<9>;
	.reg .b64 	%rd<5>;

	ld.param.u64 	%rd1, [sq_param_0];
	cvta.to.global.u64 	%rd2, %rd1;
	mov.u32 	%r1, %ctaid.x;
	mov.u32 	%r2, %ntid.x;
	mov.u32 	%r3, %tid.x;
	mad.lo.s32 	%r4, %r1, %r2, %r3;
	cvt.s64.s32 	%rd3, %r4;
	add.s64 	%rd4, %rd2, %rd3;
	mul.hi.s32 	%r5, %r4, 1717986919;
	shr.u32 	%r6, %r5, 31;
	shr.u32 	%r7, %r5, 2;
	add.s32 	%r8, %r7, %r6;
	cvt.u16.u32 	%rs1, %r8;
	add.s16 	%rs2, %rs1, 48;
	st.global.u8 	[%rd4], %rs2;
	ret;

}


// ===== COMPILED SASS (sm_100) =====

	.target	sm_100

	.elftype	@"ET_EXEC"


//--------------------- .note.nv.tkinfo           --------------------------
	.section	.note.nv.tkinfo,"",@"SHT_NOTE"
	.sectionflags	@"SHF_NOTE_NV_TKINFO"
	.tkinfo
        /*0018*/ 	.word	0x00000002
        /*0030*/ 	.string	""
        /*0030*/ 	.string	"ptxas"
        /*0030*/ 	.string	"Cuda compilation tools, release 13.0, V13.0.88"
        /*0030*/ 	.string	"Build cuda_13.0.r13.0/compiler.36424714_0"
        /*0030*/ 	.string	"-arch sm_100 -m 64 "



//--------------------- .note.nv.cuinfo           --------------------------
	.section	.note.nv.cuinfo,"",@"SHT_NOTE"
	.sectionflags	@"SHF_NOTE_NV_CUINFO"
        /*0018*/ 	.short	0x0002
        /*001a*/ 	.short	0x0064
        /*001c*/ 	.short	0x0082
	.zero		2


//--------------------- .nv.info                  --------------------------
	.section	.nv.info,"",@"SHT_CUDA_INFO"
	.align	4


	//----- nvinfo : EIATTR_REGCOUNT
	.align		4
        /*0000*/ 	.byte	0x04, 0x2f
        /*0002*/ 	.short	(.L_1 - .L_0)
	.align		4
.L_0:
        /*0004*/ 	.word	index@(sq)
        /*0008*/ 	.word	0x00000008


	//----- nvinfo : EIATTR_FRAME_SIZE
	.align		4
.L_1:
        /*000c*/ 	.byte	0x04, 0x11
        /*000e*/ 	.short	(.L_3 - .L_2)
	.align		4
.L_2:
        /*0010*/ 	.word	index@(sq)
        /*0014*/ 	.word	0x00000000


	//----- nvinfo : EIATTR_MIN_STACK_SIZE
	.align		4
.L_3:
        /*0018*/ 	.byte	0x04, 0x12
        /*001a*/ 	.short	(.L_5 - .L_4)
	.align		4
.L_4:
        /*001c*/ 	.word	index@(sq)
        /*0020*/ 	.word	0x00000000
.L_5:


//--------------------- .nv.compat                --------------------------
	.section	.nv.compat,"",@"SHT_CUDA_COMPAT_INFO"
	.align	4
        /*0000*/ 	.byte	0x02, 0x09, 0x00, 0x00, 0x02, 0x02, 0x01, 0x00, 0x02, 0x05, 0x05, 0x00, 0x03, 0x07, 0x01, 0x01
        /*0010*/ 	.byte	0x02, 0x03, 0x00, 0x00, 0x02, 0x06, 0x01, 0x00, 0x04, 0x0b, 0x08, 0x00, 0x09, 0x00, 0x00, 0x00
        /*0020*/ 	.byte	0x00, 0x00, 0x00, 0x00


//--------------------- .nv.info.sq               --------------------------
	.section	.nv.info.sq,"",@"SHT_CUDA_INFO"
	.sectionflags	@""
	.align	4


	//----- nvinfo : EIATTR_CUDA_API_VERSION
	.align		4
        /*0000*/ 	.byte	0x04, 0x37
        /*0002*/ 	.short	(.L_7 - .L_6)
.L_6:
        /*0004*/ 	.word	0x00000082


	//----- nvinfo : EIATTR_KPARAM_INFO
	.align		4
.L_7:
        /*0008*/ 	.byte	0x04, 0x17
        /*000a*/ 	.short	(.L_9 - .L_8)
.L_8:
        /*000c*/ 	.word	0x00000000
        /*0010*/ 	.short	0x0004
        /*0012*/ 	.short	0x0020
        /*0014*/ 	.byte	0x00, 0xf5, 0x21, 0x00


	//----- nvinfo : EIATTR_KPARAM_INFO
	.align		4
.L_9:
        /*0018*/ 	.byte	0x04, 0x17
        /*001a*/ 	.short	(.L_11 - .L_10)
.L_10:
        /*001c*/ 	.word	0x00000000
        /*0020*/ 	.short	0x0003
        /*0022*/ 	.short	0x0018
        /*0024*/ 	.byte	0x00, 0xf0, 0x21, 0x00


	//----- nvinfo : EIATTR_KPARAM_INFO
	.align		4
.L_11:
        /*0028*/ 	.byte	0x04, 0x17
        /*002a*/ 	.short	(.L_13 - .L_12)
.L_12:
        /*002c*/ 	.word	0x00000000
        /*0030*/ 	.short	0x0002
        /*0032*/ 	.short	0x0010
        /*0034*/ 	.byte	0x00, 0xf0, 0x21, 0x00


	//----- nvinfo : EIATTR_KPARAM_INFO
	.align		4
.L_13:
        /*0038*/ 	.byte	0x04, 0x17
        /*003a*/ 	.short	(.L_15 - .L_14)
.L_14:
        /*003c*/ 	.word	0x00000000
        /*0040*/ 	.short	0x0001
        /*0042*/ 	.short	0x0008
        /*0044*/ 	.byte	0x00, 0xf0, 0x21, 0x00


	//----- nvinfo : EIATTR_KPARAM_INFO
	.align		4
.L_15:
        /*0048*/ 	.byte	0x04, 0x17
        /*004a*/ 	.short	(.L_17 - .L_16)
.L_16:
        /*004c*/ 	.word	0x00000000
        /*0050*/ 	.short	0x0000
        /*0052*/ 	.short	0x0000
        /*0054*/ 	.byte	0x00, 0xf5, 0x21, 0x00


	//----- nvinfo : EIATTR_SPARSE_MMA_MASK
	.align		4
.L_17:
        /*0058*/ 	.byte	0x03, 0x50
        /*005a*/ 	.short	0x0000


	//----- nvinfo : EIATTR_MAXREG_COUNT
	.align		4
        /*005c*/ 	.byte	0x03, 0x1b
        /*005e*/ 	.short	0x00ff


	//----- nvinfo : EIATTR_MERCURY_ISA_VERSION
	.align		4
        /*0060*/ 	.byte	0x03, 0x5f
        /*0062*/ 	.short	0x0101


	//----- nvinfo : EIATTR_VRC_CTA_INIT_COUNT
	.align		4
        /*0064*/ 	.byte	0x02, 0x4a
	.zero		1
	.zero		1


	//----- nvinfo : EIATTR_EXIT_INSTR_OFFSETS
	.align		4
        /*0068*/ 	.byte	0x04, 0x1c
        /*006a*/ 	.short	(.L_19 - .L_18)


	//   ....[0]....
.L_18:
        /*006c*/ 	.word	0x000000e0


	//----- nvinfo : EIATTR_CBANK_PARAM_SIZE
	.align		4
.L_19:
        /*0070*/ 	.byte	0x03, 0x19
        /*0072*/ 	.short	0x0028


	//----- nvinfo : EIATTR_PARAM_CBANK
	.align		4
        /*0074*/ 	.byte	0x04, 0x0a
        /*0076*/ 	.short	(.L_21 - .L_20)
	.align		4
.L_20:
        /*0078*/ 	.word	index@(.nv.constant0.sq)
        /*007c*/ 	.short	0x0380
        /*007e*/ 	.short	0x0028


	//----- nvinfo : EIATTR_SW_WAR
	.align		4
.L_21:
        /*0080*/ 	.byte	0x04, 0x36
        /*0082*/ 	.short	(.L_23 - .L_22)
.L_22:
        /*0084*/ 	.word	0x00000008
.L_23:


//--------------------- .nv.callgraph             --------------------------
	.section	.nv.callgraph,"",@"SHT_CUDA_CALLGRAPH"
	.align	4
	.sectionentsize	8
	.align		4
        /*0000*/ 	.word	0x00000000
	.align		4
        /*0004*/ 	.word	0xffffffff
	.align		4
        /*0008*/ 	.word	0x00000000
	.align		4
        /*000c*/ 	.word	0xfffffffe
	.align		4
        /*0010*/ 	.word	0x00000000
	.align		4
        /*0014*/ 	.word	0xfffffffd
	.align		4
        /*0018*/ 	.word	0x00000000
	.align		4
        /*001c*/ 	.word	0xfffffffc


//--------------------- .text.sq                  --------------------------
	.section	.text.sq,"ax",@progbits
	.align	128
        .global         sq
        .type           sq,@function
        .size           sq,(.L_x_1 - sq)
        .other          sq,@"STO_CUDA_ENTRY STV_DEFAULT"
sq:
.text.sq:
[----:B------:R-:W-:Y:S01]  /*0000*/  LDC R1, c[0x0][0x37c] ;  /* 0x0000df00ff017b82 */ /* 0x000fe20000000800 */
[----:B------:R-:W0:Y:S07]  /*0010*/  S2R R3, SR_TID.X ;  /* 0x0000000000037919 */ /* 0x000e2e0000002100 */
[----:B------:R-:W0:Y:S01]  /*0020*/  S2UR UR4, SR_CTAID.X ;  /* 0x00000000000479c3 */ /* 0x000e220000002500 */
[----:B------:R-:W1:Y:S07]  /*0030*/  LDCU.64 UR6, c[0x0][0x380] ;  /* 0x00007000ff0677ac */ /* 0x000e6e0008000a00 */
[----:B------:R-:W0:Y:S02]  /*0040*/  LDC R0, c[0x0][0x360] ;  /* 0x0000d800ff007b82 */ /* 0x000e240000000800 */
[----:B0-----:R-:W-:Y:S01]  /*0050*/  IMAD R0, R0, UR4, R3 ;  /* 0x0000000400007c24 */ /* 0x001fe2000f8e0203 */
[----:B------:R-:W0:Y:S03]  /*0060*/  LDCU.64 UR4, c[0x0][0x358] ;  /* 0x00006b00ff0477ac */ /* 0x000e260008000a00 */
[C---:B------:R-:W-:Y:S01]  /*0070*/  IMAD.HI R3, R0.reuse, 0x66666667, RZ ;  /* 0x6666666700037827 */ /* 0x040fe200078e02ff */
[----:B-1----:R-:W-:-:S04]  /*0080*/  IADD3 R2, P0, PT, R0, UR6, RZ ;  /* 0x0000000600027c10 */ /* 0x002fc8000ff1e0ff */
[----:B------:R-:W-:-:S04]  /*0090*/  SHF.R.U32.HI R4, RZ, 0x1f, R3 ;  /* 0x0000001fff047819 */ /* 0x000fc80000011603 */
[----:B------:R-:W-:Y:S02]  /*00a0*/  LEA.HI R4, R3, R4, RZ, 0x1e ;  /* 0x0000000403047211 */ /* 0x000fe400078ff0ff */
[----:B------:R-:W-:-:S03]  /*00b0*/  LEA.HI.X.SX32 R3, R0, UR7, 0x1, P0 ;  /* 0x0000000700037c11 */ /* 0x000fc600080f0eff */
[----:B------:R-:W-:-:S05]  /*00c0*/  VIADD R5, R4, 0x30 ;  /* 0x0000003004057836 */ /* 0x000fca0000000000 */
[----:B0-----:R-:W-:Y:S01]  /*00d0*/  STG.E.U8 desc[UR4][R2.64], R5 ;  /* 0x0000000502007986 */ /* 0x001fe2000c101104 */
[----:B------:R-:W-:Y:S05]  /*00e0*/  EXIT ;  /* 0x000000000000794d */ /* 0x000fea0003800000 */
.L_x_0:
[----:B------:R-:W-:-:S00]  /*00f0*/  BRA `(.L_x_0) ;  /* 0xfffffffc00fc7947 */ /* 0x000fc0000383ffff */
[----:B------:R-:W-:-:S00]  /*0100*/  NOP ;  /* 0x0000000000007918 */ /* 0x000fc00000000000 */
[----:B------:R-:W-:-:S00]  /*0110*/  NOP ;  /* 0x0000000000007918 */ /* 0x000fc00000000000 */
[----:B------:R-:W-:-:S00]  /*0120*/  NOP ;  /* 0x0000000000007918 */ /* 0x000fc00000000000 */
[----:B------:R-:W-:-:S00]  /*0130*/  NOP ;  /* 0x0000000000007918 */ /* 0x000fc00000000000 */
[----:B------:R-:W-:-:S00]  /*0140*/  NOP ;  /* 0x0000000000007918 */ /* 0x000fc00000000000 */
[----:B------:R-:W-:-:S00]  /*0150*/  NOP ;  /* 0x0000000000007918 */ /* 0x000fc00000000000 */
[----:B------:R-:W-:-:S00]  /*0160*/  NOP ;  /* 0x0000000000007918 */ /* 0x000fc00000000000 */
[----:B------:R-:W-:-:S00]  /*0170*/  NOP ;  /* 0x0000000000007918 */ /* 0x000fc00000000000 */
.L_x_1:


//--------------------- .nv.shared.reserved.0     --------------------------
	.section	.nv.shared.reserved.0,"aw",@nobits
	.weak		__nv_reservedSMEM_offset_0_alias
	.size		__nv_reservedSMEM_offset_0_alias, 0, 64
	.other		__nv_reservedSMEM_offset_0_alias,@"STO_CUDA_RESERVED_SHARED STV_DEFAULT"
__nv_reservedSMEM_offset_0_alias:
	.zero		0
	.zero		64


//--------------------- .nv.constant0.sq          --------------------------
	.section	.nv.constant0.sq,"a",@progbits
	.sectionflags	@""
	.align	4
.nv.constant0.sq:
	.zero		936


//--------------------- SYMBOLS --------------------------

	.type		.nv.reservedSmem.offset0,@object
	.size		.nv.reservedSmem.offset0,0x4
